//
// Generated by NVIDIA NVVM Compiler
//
// Compiler Build ID: CL-36424714
// Cuda compilation tools, release 13.0, V13.0.88
// Based on NVVM 20.0.0
//

.version 9.0
.target sm_100
.address_size 64

	// .globl	_Z10testkernelif
.extern .func  (.param .b32 func_retval0) vprintf
(
	.param .b64 vprintf_param_0,
	.param .b64 vprintf_param_1
)
;
.global .align 1 .b8 $str[77] = {103, 114, 105, 100, 68, 105, 109, 58, 32, 37, 102, 32, 37, 102, 32, 37, 102, 32, 98, 108, 111, 99, 107, 68, 105, 109, 58, 32, 37, 102, 32, 37, 102, 32, 37, 102, 32, 98, 108, 111, 99, 107, 73, 100, 120, 58, 32, 37, 102, 32, 37, 102, 32, 37, 102, 32, 116, 104, 114, 101, 97, 100, 73, 100, 120, 58, 32, 37, 102, 32, 37, 102, 32, 37, 102, 10};

.visible .entry _Z10testkernelif(
	.param .u32 _Z10testkernelif_param_0,
	.param .f32 _Z10testkernelif_param_1
)
{
	.local .align 16 .b8 	__local_depot0[48];
	.reg .b64 	%SP;
	.reg .b64 	%SPL;
	.reg .b32 	%r<15>;
	.reg .b64 	%rd<5>;

	mov.u64 	%SPL, __local_depot0;
	cvta.local.u64 	%SP, %SPL;
	add.u64 	%rd1, %SP, 0;
	add.u64 	%rd2, %SPL, 0;
	mov.u32 	%r1, %nctaid.x;
	mov.u32 	%r2, %nctaid.y;
	mov.u32 	%r3, %nctaid.z;
	mov.u32 	%r4, %ntid.x;
	mov.u32 	%r5, %ntid.y;
	mov.u32 	%r6, %ntid.z;
	mov.u32 	%r7, %ctaid.x;
	mov.u32 	%r8, %ctaid.y;
	mov.u32 	%r9, %ctaid.z;
	mov.u32 	%r10, %tid.x;
	mov.u32 	%r11, %tid.y;
	mov.u32 	%r12, %tid.z;
	st.local.v4.u32 	[%rd2], {%r1, %r2, %r3, %r4};
	st.local.v4.u32 	[%rd2+16], {%r5, %r6, %r7, %r8};
	st.local.v4.u32 	[%rd2+32], {%r9, %r10, %r11, %r12};
	mov.u64 	%rd3, $str;
	cvta.global.u64 	%rd4, %rd3;
	{ // callseq 0, 0
	.param .b64 param0;
	st.param.b64 	[param0], %rd4;
	.param .b64 param1;
	st.param.b64 	[param1], %rd1;
	.param .b32 retval0;
	call.uni (retval0), 
	vprintf, 
	(
	param0, 
	param1
	);
	ld.param.b32 	%r13, [retval0];
	} // callseq 0
	ret;

}


// ===== COMPILED SASS (sm_100) =====

	.target	sm_100

	.elftype	@"ET_EXEC"


//--------------------- .note.nv.tkinfo           --------------------------
	.section	.note.nv.tkinfo,"",@"SHT_NOTE"
	.sectionflags	@"SHF_NOTE_NV_TKINFO"
	.tkinfo
        /*0018*/ 	.word	0x00000002
        /*0030*/ 	.string	""
        /*0030*/ 	.string	"ptxas"
        /*0030*/ 	.string	"Cuda compilation tools, release 13.0, V13.0.88"
        /*0030*/ 	.string	"Build cuda_13.0.r13.0/compiler.36424714_0"
        /*0030*/ 	.string	"-arch sm_100 -m 64 "



//--------------------- .note.nv.cuinfo           --------------------------
	.section	.note.nv.cuinfo,"",@"SHT_NOTE"
	.sectionflags	@"SHF_NOTE_NV_CUINFO"
        /*0018*/ 	.short	0x0002
        /*001a*/ 	.short	0x0064
        /*001c*/ 	.short	0x0082
	.zero		2


//--------------------- .nv.info                  --------------------------
	.section	.nv.info,"",@"SHT_CUDA_INFO"
	.align	4


	//----- nvinfo : EIATTR_REGCOUNT
	.align		4
        /*0000*/ 	.byte	0x04, 0x2f
        /*0002*/ 	.short	(.L_2 - .L_1)
	.align		4
.L_1:
        /*0004*/ 	.word	index@(_Z10testkernelif)
        /*0008*/ 	.word	0x00000018


	//----- nvinfo : EIATTR_FRAME_SIZE
	.align		4
.L_2:
        /*000c*/ 	.byte	0x04, 0x11
        /*000e*/ 	.short	(.L_4 - .L_3)
	.align		4
.L_3:
        /*0010*/ 	.word	index@(_Z10testkernelif)
        /*0014*/ 	.word	0x00000030


	//----- nvinfo : EIATTR_MIN_STACK_SIZE
	.align		4
.L_4:
        /*0018*/ 	.byte	0x04, 0x12
        /*001a*/ 	.short	(.L_6 - .L_5)
	.align		4
.L_5:
        /*001c*/ 	.word	index@(_Z10testkernelif)
        /*0020*/ 	.word	0x00000030
.L_6:


//--------------------- .nv.compat                --------------------------
	.section	.nv.compat,"",@"SHT_CUDA_COMPAT_INFO"
	.align	4
        /*0000*/ 	.byte	0x02, 0x09, 0x00, 0x00, 0x02, 0x02, 0x01, 0x00, 0x02, 0x05, 0x05, 0x00, 0x03, 0x07, 0x01, 0x01
        /*0010*/ 	.byte	0x02, 0x03, 0x00, 0x00, 0x02, 0x06, 0x01, 0x00, 0x04, 0x0b, 0x08, 0x00, 0x09, 0x00, 0x00, 0x00
        /*0020*/ 	.byte	0x00, 0x00, 0x00, 0x00


//--------------------- .nv.info._Z10testkernelif --------------------------
	.section	.nv.info._Z10testkernelif,"",@"SHT_CUDA_INFO"
	.sectionflags	@""
	.align	4


	//----- nvinfo : EIATTR_CUDA_API_VERSION
	.align		4
        /*0000*/ 	.byte	0x04, 0x37
        /*0002*/ 	.short	(.L_8 - .L_7)
.L_7:
        /*0004*/ 	.word	0x00000082


	//----- nvinfo : EIATTR_KPARAM_INFO
	.align		4
.L_8:
        /*0008*/ 	.byte	0x04, 0x17
        /*000a*/ 	.short	(.L_10 - .L_9)
.L_9:
        /*000c*/ 	.word	0x00000000
        /*0010*/ 	.short	0x0001
        /*0012*/ 	.short	0x0004
        /*0014*/ 	.byte	0x00, 0xf0, 0x11, 0x00


	//----- nvinfo : EIATTR_KPARAM_INFO
	.align		4
.L_10:
        /*0018*/ 	.byte	0x04, 0x17
        /*001a*/ 	.short	(.L_12 - .L_11)
.L_11:
        /*001c*/ 	.word	0x00000000
        /*0020*/ 	.short	0x0000
        /*0022*/ 	.short	0x0000
        /*0024*/ 	.byte	0x00, 0xf0, 0x11, 0x00


	//----- nvinfo : EIATTR_SPARSE_MMA_MASK
	.align		4
.L_12:
        /*0028*/ 	.byte	0x03, 0x50
        /*002a*/ 	.short	0x0000


	//----- nvinfo : EIATTR_MAXREG_COUNT
	.align		4
        /*002c*/ 	.byte	0x03, 0x1b
        /*002e*/ 	.short	0x00ff


	//----- nvinfo : EIATTR_EXTERNS
	.align		4
        /*0030*/ 	.byte	0x04, 0x0f
        /*0032*/ 	.short	(.L_14 - .L_13)


	//   ....[0]....
	.align		4
.L_13:
        /*0034*/ 	.word	index@(vprintf)


	//----- nvinfo : EIATTR_MERCURY_ISA_VERSION
	.align		4
.L_14:
        /*0038*/ 	.byte	0x03, 0x5f
        /*003a*/ 	.short	0x0101


	//----- nvinfo : EIATTR_VRC_CTA_INIT_COUNT
	.align		4
        /*003c*/ 	.byte	0x02, 0x4a
	.zero		1
	.zero		1


	//----- nvinfo : EIATTR_SYSCALL_OFFSETS
	.align		4
        /*0040*/ 	.byte	0x04, 0x46
        /*0042*/ 	.short	(.L_16 - .L_15)


	//   ....[0]....
.L_15:
        /*0044*/ 	.word	0x000001b0


	//----- nvinfo : EIATTR_EXIT_INSTR_OFFSETS
	.align		4
.L_16:
        /*0048*/ 	.byte	0x04, 0x1c
        /*004a*/ 	.short	(.L_18 - .L_17)


	//   ....[0]....
.L_17:
        /*004c*/ 	.word	0x000001c0


	//----- nvinfo : EIATTR_CBANK_PARAM_SIZE
	.align		4
.L_18:
        /*0050*/ 	.byte	0x03, 0x19
        /*0052*/ 	.short	0x0008


	//----- nvinfo : EIATTR_PARAM_CBANK
	.align		4
        /*0054*/ 	.byte	0x04, 0x0a
        /*0056*/ 	.short	(.L_20 - .L_19)
	.align		4
.L_19:
        /*0058*/ 	.word	index@(.nv.constant0._Z10testkernelif)
        /*005c*/ 	.short	0x0380
        /*005e*/ 	.short	0x0008


	//----- nvinfo : EIATTR_SW_WAR
	.align		4
.L_20:
        /*0060*/ 	.byte	0x04, 0x36
        /*0062*/ 	.short	(.L_22 - .L_21)
.L_21:
        /*0064*/ 	.word	0x00000008
.L_22:


//--------------------- .nv.callgraph             --------------------------
	.section	.nv.callgraph,"",@"SHT_CUDA_CALLGRAPH"
	.align	4
	.sectionentsize	8
	.align		4
        /*0000*/ 	.word	0x00000000
	.align		4
        /*0004*/ 	.word	0xffffffff
	.align		4
        /*0008*/ 	.word	index@(_Z10testkernelif)
	.align		4
        /*000c*/ 	.word	index@(vprintf)
	.align		4
        /*0010*/ 	.word	0x00000000
	.align		4
        /*0014*/ 	.word	0xfffffffe
	.align		4
        /*0018*/ 	.word	0x00000000
	.align		4
        /*001c*/ 	.word	0xfffffffd
	.align		4
        /*0020*/ 	.word	0x00000000
	.align		4
        /*0024*/ 	.word	0xfffffffc


//--------------------- .nv.constant4             --------------------------
	.section	.nv.constant4,"a",@progbits
	.align	8
	.align		8
.nv.constant4:
        /*0000*/ 	.dword	vprintf
	.align		8
        /*0008*/ 	.dword	$str


//--------------------- .text._Z10testkernelif    --------------------------
	.section	.text._Z10testkernelif,"ax",@progbits
	.align	128
        .global         _Z10testkernelif
        .type           _Z10testkernelif,@function
        .size           _Z10testkernelif,(.L_x_2 - _Z10testkernelif)
        .other          _Z10testkernelif,@"STO_CUDA_ENTRY STV_DEFAULT"
_Z10testkernelif:
.text._Z10testkernelif:
[----:B------:R-:W0:Y:S01]  /*0000*/  LDC R1, c[0x0][0x37c] ;  /* 0x0000df00ff017b82 */ /* 0x000e220000000800 */
[----:B------:R-:W1:Y:S01]  /*0010*/  S2R R16, SR_CTAID.Z ;  /* 0x0000000000107919 */ /* 0x000e620000002700 */
[----:B------:R-:W2:Y:S06]  /*0020*/  LDCU UR5, c[0x0][0x2fc] ;  /* 0x00005f80ff0577ac */ /* 0x000eac0008000800 */
[----:B------:R-:W3:Y:S01]  /*0030*/  LDC R8, c[0x0][0x370] ;  /* 0x0000dc00ff087b82 */ /* 0x000ee20000000800 */
[----:B0-----:R-:W-:Y:S01]  /*0040*/  VIADD R1, R1, 0xffffffd0 ;  /* 0xffffffd001017836 */ /* 0x001fe20000000000 */
[----:B------:R-:W1:Y:S01]  /*0050*/  S2R R17, SR_TID.X ;  /* 0x0000000000117919 */ /* 0x000e620000002100 */
[----:B------:R-:W-:Y:S01]  /*0060*/  MOV R0, 0x0 ;  /* 0x0000000000007802 */ /* 0x000fe20000000f00 */
[----:B------:R-:W0:Y:S01]  /*0070*/  LDCU UR4, c[0x0][0x2f8] ;  /* 0x00005f00ff0477ac */ /* 0x000e220008000800 */
[----:B------:R-:W1:Y:S03]  /*0080*/  S2R R18, SR_TID.Y ;  /* 0x0000000000127919 */ /* 0x000e660000002200 */
[----:B------:R-:W3:Y:S01]  /*0090*/  LDC R9, c[0x0][0x374] ;  /* 0x0000dd00ff097b82 */ /* 0x000ee20000000800 */
[----:B------:R-:W4:Y:S01]  /*00a0*/  LDCU.64 UR6, c[0x4][0x8] ;  /* 0x01000100ff0677ac */ /* 0x000f220008000a00 */
[----:B------:R-:W1:Y:S01]  /*00b0*/  S2R R19, SR_TID.Z ;  /* 0x0000000000137919 */ /* 0x000e620000002300 */
[----:B------:R-:W5:Y:S05]  /*00c0*/  S2R R14, SR_CTAID.X ;  /* 0x00000000000e7919 */ /* 0x000f6a0000002500 */
[----:B------:R-:W3:Y:S01]  /*00d0*/  LDC R10, c[0x0][0x378] ;  /* 0x0000de00ff0a7b82 */ /* 0x000ee20000000800 */
[----:B------:R-:W5:Y:S01]  /*00e0*/  S2R R15, SR_CTAID.Y ;  /* 0x00000000000f7919 */ /* 0x000f620000002600 */
[----:B0-----:R-:W-:-:S06]  /*00f0*/  IADD3 R6, P0, PT, R1, UR4, RZ ;  /* 0x0000000401067c10 */ /* 0x001fcc000ff1e0ff */
[----:B------:R-:W3:Y:S01]  /*0100*/  LDC R11, c[0x0][0x360] ;  /* 0x0000d800ff0b7b82 */ /* 0x000ee20000000800 */
[----:B----4-:R-:W-:Y:S01]  /*0110*/  IMAD.U32 R4, RZ, RZ, UR6 ;  /* 0x00000006ff047e24 */ /* 0x010fe2000f8e00ff */
[----:B------:R-:W-:Y:S01]  /*0120*/  MOV R5, UR7 ;  /* 0x0000000700057c02 */ /* 0x000fe20008000f00 */
[----:B--2---:R-:W-:-:S05]  /*0130*/  IMAD.X R7, RZ, RZ, UR5, P0 ;  /* 0x00000005ff077e24 */ /* 0x004fca00080e06ff */
[----:B------:R-:W5:Y:S08]  /*0140*/  LDC R12, c[0x0][0x364] ;  /* 0x0000d900ff0c7b82 */ /* 0x000f700000000800 */
[----:B------:R-:W5:Y:S01]  /*0150*/  LDC R13, c[0x0][0x368] ;  /* 0x0000da00ff0d7b82 */ /* 0x000f620000000800 */
[----:B-1----:R0:W-:Y:S04]  /*0160*/  STL.128 [R1+0x20], R16 ;  /* 0x0000201001007387 */ /* 0x0021e80000100c00 */
[----:B---3--:R0:W-:Y:S03]  /*0170*/  STL.128 [R1], R8 ;  /* 0x0000000801007387 */ /* 0x0081e60000100c00 */
[----:B------:R0:W1:Y:S01]  /*0180*/  LDC.64 R2, c[0x4][R0] ;  /* 0x0100000000027b82 */ /* 0x0000620000000a00 */
[----:B-----5:R0:W-:Y:S02]  /*0190*/  STL.128 [R1+0x10], R12 ;  /* 0x0000100c01007387 */ /* 0x0201e40000100c00 */
[----:B------:R-:W-:-:S07]  /*01a0*/  LEPC R20, `(.L_x_0) ;  /* 0x000000001014794e */ /* 0x000fce0000000000 */
[----:B01----:R-:W-:Y:S05]  /*01b0*/  CALL.ABS.NOINC R2 ;  /* 0x0000000002007343 */ /* 0x003fea0003c00000 */
.L_x_0:
[----:B------:R-:W-:Y:S05]  /*01c0*/  EXIT ;  /* 0x000000000000794d */ /* 0x000fea0003800000 */
.L_x_1:
[----:B------:R-:W-:-:S00]  /*01d0*/  BRA `(.L_x_1) ;  /* 0xfffffffc00fc7947 */ /* 0x000fc0000383ffff */
[----:B------:R-:W-:-:S00]  /*01e0*/  NOP ;  /* 0x0000000000007918 */ /* 0x000fc00000000000 */
        /* <DEDUP_REMOVED lines=9> */
.L_x_2:


//--------------------- .nv.global.init           --------------------------
	.section	.nv.global.init,"aw",@progbits
.nv.global.init:
	.type		$str,@object
	.size		$str,(.L_0 - $str)
$str:
        /*0000*/ 	.byte	0x67, 0x72, 0x69, 0x64, 0x44, 0x69, 0x6d, 0x3a, 0x20, 0x25, 0x66, 0x20, 0x25, 0x66, 0x20, 0x25
        /*0010*/ 	.byte	0x66, 0x20, 0x62, 0x6c, 0x6f, 0x63, 0x6b, 0x44, 0x69, 0x6d, 0x3a, 0x20, 0x25, 0x66, 0x20, 0x25
        /*0020*/ 	.byte	0x66, 0x20, 0x25, 0x66, 0x20, 0x62, 0x6c, 0x6f, 0x63, 0x6b, 0x49, 0x64, 0x78, 0x3a, 0x20, 0x25
        /*0030*/ 	.byte	0x66, 0x20, 0x25, 0x66, 0x20, 0x25, 0x66, 0x20, 0x74, 0x68, 0x72, 0x65, 0x61, 0x64, 0x49, 0x64
        /*0040*/ 	.byte	0x78, 0x3a, 0x20, 0x25, 0x66, 0x20, 0x25, 0x66, 0x20, 0x25, 0x66, 0x0a, 0x00
.L_0:


//--------------------- .nv.shared.reserved.0     --------------------------
	.section	.nv.shared.reserved.0,"aw",@nobits
	.weak		__nv_reservedSMEM_offset_0_alias
	.size		__nv_reservedSMEM_offset_0_alias, 0, 64
	.other		__nv_reservedSMEM_offset_0_alias,@"STO_CUDA_RESERVED_SHARED STV_DEFAULT"
__nv_reservedSMEM_offset_0_alias:
	.zero		0
	.zero		64


//--------------------- .nv.constant0._Z10testkernelif --------------------------
	.section	.nv.constant0._Z10testkernelif,"a",@progbits
	.sectionflags	@""
	.align	4
.nv.constant0._Z10testkernelif:
	.zero		904


//--------------------- SYMBOLS --------------------------

	.type		.nv.reservedSmem.offset0,@object
	.size		.nv.reservedSmem.offset0,0x4
	.type		vprintf,@function
